	.headerflags	@"EF_CUDA_TEXMODE_UNIFIED EF_CUDA_64BIT_ADDRESS EF_CUDA_ACCELERATORS EF_CUDA_SM90 EF_CUDA_VIRTUAL_SM(EF_CUDA_SM90)"
	.elftype	@"ET_EXEC"


//--------------------- .nv.info                  --------------------------
	.section	.nv.info,"",@"SHT_CUDA_INFO"
	.align	4


	//----- nvinfo : EIATTR_REGCOUNT
	.align		4
        /*0000*/ 	.byte	0x04, 0x2f
        /*0002*/ 	.short	(.L_3 - .L_2)
	.align		4
.L_2:
        /*0004*/ 	.word	index@(triton_poi_fused__native_batch_norm_legit_no_training_add_relu_12)
        /*0008*/ 	.word	0x0000001a


	//----- nvinfo : EIATTR_MIN_STACK_SIZE
	.align		4
.L_3:
        /*000c*/ 	.byte	0x04, 0x12
        /*000e*/ 	.short	(.L_5 - .L_4)
	.align		4
.L_4:
        /*0010*/ 	.word	index@(triton_poi_fused__native_batch_norm_legit_no_training_add_relu_12)
        /*0014*/ 	.word	0x00000000


	//----- nvinfo : EIATTR_FRAME_SIZE
	.align		4
.L_5:
        /*0018*/ 	.byte	0x04, 0x11
        /*001a*/ 	.short	(.L_7 - .L_6)
	.align		4
.L_6:
        /*001c*/ 	.word	index@(triton_poi_fused__native_batch_norm_legit_no_training_add_relu_12)
        /*0020*/ 	.word	0x00000000


	//----- nvinfo : EIATTR_MIN_STACK_SIZE
	.align		4
.L_7:
        /*0024*/ 	.byte	0x04, 0x12
        /*0026*/ 	.short	(.L_9 - .L_8)
	.align		4
.L_8:
        /*0028*/ 	.word	index@(triton_poi_fused__native_batch_norm_legit_no_training_add_relu_12)
        /*002c*/ 	.word	0x00000000
.L_9:


//--------------------- .nv.info.triton_poi_fused__native_batch_norm_legit_no_training_add_relu_12 --------------------------
	.section	.nv.info.triton_poi_fused__native_batch_norm_legit_no_training_add_relu_12,"",@"SHT_CUDA_INFO"
	.sectionflags	@""
	.align	4


	//----- nvinfo : EIATTR_CUDA_API_VERSION
	.align		4
        /*0000*/ 	.byte	0x04, 0x37
        /*0002*/ 	.short	(.L_11 - .L_10)
.L_10:
        /*0004*/ 	.word	0x0000007c


	//----- nvinfo : EIATTR_KPARAM_INFO
	.align		4
.L_11:
        /*0008*/ 	.byte	0x04, 0x17
        /*000a*/ 	.short	(.L_13 - .L_12)
.L_12:
        /*000c*/ 	.word	0x00000000
        /*0010*/ 	.short	0x000b
        /*0012*/ 	.short	0x0058
        /*0014*/ 	.byte	0x00, 0xf0, 0x11, 0x00


	//----- nvinfo : EIATTR_KPARAM_INFO
	.align		4
.L_13:
        /*0018*/ 	.byte	0x04, 0x17
        /*001a*/ 	.short	(.L_15 - .L_14)
.L_14:
        /*001c*/ 	.word	0x00000000
        /*0020*/ 	.short	0x000a
        /*0022*/ 	.short	0x0050
        /*0024*/ 	.byte	0x00, 0xf4, 0x21, 0x00


	//----- nvinfo : EIATTR_KPARAM_INFO
	.align		4
.L_15:
        /*0028*/ 	.byte	0x04, 0x17
        /*002a*/ 	.short	(.L_17 - .L_16)
.L_16:
        /*002c*/ 	.word	0x00000000
        /*0030*/ 	.short	0x0009
        /*0032*/ 	.short	0x0048
        /*0034*/ 	.byte	0x00, 0xf4, 0x21, 0x00


	//----- nvinfo : EIATTR_KPARAM_INFO
	.align		4
.L_17:
        /*0038*/ 	.byte	0x04, 0x17
        /*003a*/ 	.short	(.L_19 - .L_18)
.L_18:
        /*003c*/ 	.word	0x00000000
        /*0040*/ 	.short	0x0008
        /*0042*/ 	.short	0x0040
        /*0044*/ 	.byte	0x00, 0xf4, 0x21, 0x00


	//----- nvinfo : EIATTR_KPARAM_INFO
	.align		4
.L_19:
        /*0048*/ 	.byte	0x04, 0x17
        /*004a*/ 	.short	(.L_21 - .L_20)
.L_20:
        /*004c*/ 	.word	0x00000000
        /*0050*/ 	.short	0x0007
        /*0052*/ 	.short	0x0038
        /*0054*/ 	.byte	0x00, 0xf4, 0x21, 0x00


	//----- nvinfo : EIATTR_KPARAM_INFO
	.align		4
.L_21:
        /*0058*/ 	.byte	0x04, 0x17
        /*005a*/ 	.short	(.L_23 - .L_22)
.L_22:
        /*005c*/ 	.word	0x00000000
        /*0060*/ 	.short	0x0006
        /*0062*/ 	.short	0x0030
        /*0064*/ 	.byte	0x00, 0xf4, 0x21, 0x00


	//----- nvinfo : EIATTR_KPARAM_INFO
	.align		4
.L_23:
        /*0068*/ 	.byte	0x04, 0x17
        /*006a*/ 	.short	(.L_25 - .L_24)
.L_24:
        /*006c*/ 	.word	0x00000000
        /*0070*/ 	.short	0x0005
        /*0072*/ 	.short	0x0028
        /*0074*/ 	.byte	0x00, 0xf4, 0x21, 0x00


	//----- nvinfo : EIATTR_KPARAM_INFO
	.align		4
.L_25:
        /*0078*/ 	.byte	0x04, 0x17
        /*007a*/ 	.short	(.L_27 - .L_26)
.L_26:
        /*007c*/ 	.word	0x00000000
        /*0080*/ 	.short	0x0004
        /*0082*/ 	.short	0x0020
        /*0084*/ 	.byte	0x00, 0xf4, 0x21, 0x00


	//----- nvinfo : EIATTR_KPARAM_INFO
	.align		4
.L_27:
        /*0088*/ 	.byte	0x04, 0x17
        /*008a*/ 	.short	(.L_29 - .L_28)
.L_28:
        /*008c*/ 	.word	0x00000000
        /*0090*/ 	.short	0x0003
        /*0092*/ 	.short	0x0018
        /*0094*/ 	.byte	0x00, 0xf4, 0x21, 0x00


	//----- nvinfo : EIATTR_KPARAM_INFO
	.align		4
.L_29:
        /*0098*/ 	.byte	0x04, 0x17
        /*009a*/ 	.short	(.L_31 - .L_30)
.L_30:
        /*009c*/ 	.word	0x00000000
        /*00a0*/ 	.short	0x0002
        /*00a2*/ 	.short	0x0010
        /*00a4*/ 	.byte	0x00, 0xf4, 0x21, 0x00


	//----- nvinfo : EIATTR_KPARAM_INFO
	.align		4
.L_31:
        /*00a8*/ 	.byte	0x04, 0x17
        /*00aa*/ 	.short	(.L_33 - .L_32)
.L_32:
        /*00ac*/ 	.word	0x00000000
        /*00b0*/ 	.short	0x0001
        /*00b2*/ 	.short	0x0008
        /*00b4*/ 	.byte	0x00, 0xf4, 0x21, 0x00


	//----- nvinfo : EIATTR_KPARAM_INFO
	.align		4
.L_33:
        /*00b8*/ 	.byte	0x04, 0x17
        /*00ba*/ 	.short	(.L_35 - .L_34)
.L_34:
        /*00bc*/ 	.word	0x00000000
        /*00c0*/ 	.short	0x0000
        /*00c2*/ 	.short	0x0000
        /*00c4*/ 	.byte	0x00, 0xf4, 0x21, 0x00


	//----- nvinfo : EIATTR_SPARSE_MMA_MASK
	.align		4
.L_35:
        /*00c8*/ 	.byte	0x03, 0x50
        /*00ca*/ 	.short	0x0000


	//----- nvinfo : EIATTR_MAXREG_COUNT
	.align		4
        /*00cc*/ 	.byte	0x03, 0x1b
        /*00ce*/ 	.short	0x00ff


	//----- nvinfo : EIATTR_EXIT_INSTR_OFFSETS
	.align		4
        /*00d0*/ 	.byte	0x04, 0x1c
        /*00d2*/ 	.short	(.L_37 - .L_36)


	//   ....[0]....
.L_36:
        /*00d4*/ 	.word	0x00000560


	//----- nvinfo : EIATTR_REQNTID
	.align		4
.L_37:
        /*00d8*/ 	.byte	0x04, 0x10
        /*00da*/ 	.short	(.L_39 - .L_38)
.L_38:
        /*00dc*/ 	.word	0x00000100
        /*00e0*/ 	.word	0x00000001
        /*00e4*/ 	.word	0x00000001


	//----- nvinfo : EIATTR_CBANK_PARAM_SIZE
	.align		4
.L_39:
        /*00e8*/ 	.byte	0x03, 0x19
        /*00ea*/ 	.short	0x005c


	//----- nvinfo : EIATTR_PARAM_CBANK
	.align		4
        /*00ec*/ 	.byte	0x04, 0x0a
        /*00ee*/ 	.short	(.L_41 - .L_40)
	.align		4
.L_40:
        /*00f0*/ 	.word	index@(.nv.constant0.triton_poi_fused__native_batch_norm_legit_no_training_add_relu_12)
        /*00f4*/ 	.short	0x0210
        /*00f6*/ 	.short	0x005c


	//----- nvinfo : EIATTR_SW_WAR
	.align		4
.L_41:
        /*00f8*/ 	.byte	0x04, 0x36
        /*00fa*/ 	.short	(.L_43 - .L_42)
.L_42:
        /*00fc*/ 	.word	0x00000008
.L_43:


//--------------------- .nv.callgraph             --------------------------
	.section	.nv.callgraph,"",@"SHT_CUDA_CALLGRAPH"
	.align	4
	.sectionentsize	8
	.align		4
        /*0000*/ 	.word	0x00000000
	.align		4
        /*0004*/ 	.word	0xffffffff
	.align		4
        /*0008*/ 	.word	0x00000000
	.align		4
        /*000c*/ 	.word	0xfffffffe
	.align		4
        /*0010*/ 	.word	0x00000000
	.align		4
        /*0014*/ 	.word	0xfffffffd
	.align		4
        /*0018*/ 	.word	0x00000000
	.align		4
        /*001c*/ 	.word	0xfffffffc


//--------------------- .nv.constant4             --------------------------
	.section	.nv.constant4,"a",@progbits
	.align	8
	.align		8
.nv.constant4:
        /*0000*/ 	.dword	_$_str
	.align		8
        /*0008*/ 	.dword	_$_str_$_2


//--------------------- .text.triton_poi_fused__native_batch_norm_legit_no_training_add_relu_12 --------------------------
	.section	.text.triton_poi_fused__native_batch_norm_legit_no_training_add_relu_12,"ax",@progbits
	.align	128
        .global         triton_poi_fused__native_batch_norm_legit_no_training_add_relu_12
        .type           triton_poi_fused__native_batch_norm_legit_no_training_add_relu_12,@function
        .size           triton_poi_fused__native_batch_norm_legit_no_training_add_relu_12,(.L_x_1 - triton_poi_fused__native_batch_norm_legit_no_training_add_relu_12)
        .other          triton_poi_fused__native_batch_norm_legit_no_training_add_relu_12,@"STO_CUDA_ENTRY STV_DEFAULT"
triton_poi_fused__native_batch_norm_legit_no_training_add_relu_12:
.text.triton_poi_fused__native_batch_norm_legit_no_training_add_relu_12:
[----:B------:R-:W-:Y:S01]  /*0000*/  LDC R1, c[0x0][0x28] ;  /* 0x00000a00ff017b82 */ /* 0x000fe20000000800 */
[----:B------:R-:W1:Y:S07]  /*0010*/  S2R R0, SR_TID.X ;  /* 0x0000000000007919 */ /* 0x000e6e0000002100 */
[----:B------:R-:W2:Y:S01]  /*0020*/  LDC.64 R16, c[0x0][0x250] ;  /* 0x00009400ff107b82 */ /* 0x000ea20000000a00 */
[----:B------:R-:W-:Y:S01]  /*0030*/  ULDC.64 UR4, c[0x0][0x208] ;  /* 0x0000820000047ab9 */ /* 0x000fe20000000a00 */
[----:B------:R-:W3:Y:S06]  /*0040*/  S2R R5, SR_CTAID.X ;  /* 0x0000000000057919 */ /* 0x000eec0000002500 */
[----:B------:R-:W4:Y:S08]  /*0050*/  LDC.64 R18, c[0x0][0x248] ;  /* 0x00009200ff127b82 */ /* 0x000f300000000a00 */
[----:B------:R-:W5:Y:S08]  /*0060*/  LDC.64 R22, c[0x0][0x218] ;  /* 0x00008600ff167b82 */ /* 0x000f700000000a00 */
[----:B------:R-:W4:Y:S01]  /*0070*/  LDC.64 R8, c[0x0][0x240] ;  /* 0x00009000ff087b82 */ /* 0x000f220000000a00 */
[----:B-1----:R-:W-:-:S07]  /*0080*/  SHF.L.U32 R0, R0, 0x1, RZ ;  /* 0x0000000100007819 */ /* 0x002fce00000006ff */
[----:B------:R-:W1:Y:S01]  /*0090*/  LDC.64 R20, c[0x0][0x220] ;  /* 0x00008800ff147b82 */ /* 0x000e620000000a00 */
[----:B---3--:R-:W-:Y:S02]  /*00a0*/  SHF.R.S32.HI R3, RZ, 0x16, R5 ;  /* 0x00000016ff037819 */ /* 0x008fe40000011405 */
[----:B------:R-:W-:Y:S02]  /*00b0*/  LOP3.LUT R0, R0, 0x1fe, RZ, 0xc0, !PT ;  /* 0x000001fe00007812 */ /* 0x000fe400078ec0ff */
[----:B------:R-:W-:-:S03]  /*00c0*/  SGXT R3, R3, 0x1 ;  /* 0x000000010303781a */ /* 0x000fc60000000200 */
[----:B------:R-:W3:Y:S01]  /*00d0*/  LDC.64 R14, c[0x0][0x230] ;  /* 0x00008c00ff0e7b82 */ /* 0x000ee20000000a00 */
[----:B------:R-:W-:-:S04]  /*00e0*/  LEA R12, R5, R0, 0x9 ;  /* 0x00000000050c7211 */ /* 0x000fc800078e48ff */
[----:B------:R-:W-:-:S03]  /*00f0*/  LEA.HI R3, R3, R12, RZ, 0x8 ;  /* 0x0000000c03037211 */ /* 0x000fc600078f40ff */
[----:B------:R-:W1:Y:S01]  /*0100*/  LDC.64 R4, c[0x0][0x228] ;  /* 0x00008a00ff047b82 */ /* 0x000e620000000a00 */
[----:B------:R-:W-:-:S04]  /*0110*/  SHF.R.S32.HI R3, RZ, 0x8, R3 ;  /* 0x00000008ff037819 */ /* 0x000fc80000011403 */
[----:B------:R-:W-:-:S03]  /*0120*/  LEA.HI R0, R3, R3, RZ, 0x8 ;  /* 0x0000000303007211 */ /* 0x000fc600078f40ff */
[----:B------:R-:W3:Y:S01]  /*0130*/  LDC.64 R10, c[0x0][0x238] ;  /* 0x00008e00ff0a7b82 */ /* 0x000ee20000000a00 */
[----:B------:R-:W-:-:S04]  /*0140*/  LOP3.LUT R0, R0, 0xffffff00, RZ, 0xc0, !PT ;  /* 0xffffff0000007812 */ /* 0x000fc800078ec0ff */
[----:B------:R-:W-:-:S03]  /*0150*/  IADD3 R13, R3, -R0, RZ ;  /* 0x80000000030d7210 */ /* 0x000fc60007ffe0ff */
[----:B------:R-:W3:Y:S02]  /*0160*/  LDC.64 R6, c[0x0][0x258] ;  /* 0x00009600ff067b82 */ /* 0x000ee40000000a00 */
[----:B--2---:R-:W-:-:S04]  /*0170*/  IMAD.WIDE R16, R13, 0x4, R16 ;  /* 0x000000040d107825 */ /* 0x004fc800078e0210 */
[C---:B01----:R-:W-:Y:S02]  /*0180*/  IMAD.WIDE R4, R13.reuse, 0x4, R4 ;  /* 0x000000040d047825 */ /* 0x043fe400078e0204 */
[----:B------:R-:W2:Y:S01]  /*0190*/  LDG.E.EL R16, desc[UR4][R16.64] ;  /* 0x0000000410107981 */ /* 0x000ea2000c2e1900 */
[----:B------:R-:W0:Y:S03]  /*01a0*/  LDC.64 R2, c[0x0][0x260] ;  /* 0x00009800ff027b82 */ /* 0x000e260000000a00 */
[----:B------:R5:W2:Y:S01]  /*01b0*/  LDG.E.EL R0, desc[UR4][R4.64] ;  /* 0x0000000404007981 */ /* 0x000aa2000c2e1900 */
[----:B----4-:R-:W-:-:S04]  /*01c0*/  IMAD.WIDE R18, R13, 0x4, R18 ;  /* 0x000000040d127825 */ /* 0x010fc800078e0212 */
[C---:B------:R-:W-:Y:S02]  /*01d0*/  IMAD.WIDE R8, R12.reuse, 0x4, R8 ;  /* 0x000000040c087825 */ /* 0x040fe400078e0208 */
[----:B------:R-:W4:Y:S02]  /*01e0*/  LDG.E.EL R18, desc[UR4][R18.64] ;  /* 0x0000000412127981 */ /* 0x000f24000c2e1900 */
[C---:B------:R-:W-:Y:S02]  /*01f0*/  IMAD.WIDE R20, R13.reuse, 0x4, R20 ;  /* 0x000000040d147825 */ /* 0x040fe400078e0214 */
[----:B------:R-:W4:Y:S02]  /*0200*/  LDG.E.64 R8, desc[UR4][R8.64] ;  /* 0x0000000408087981 */ /* 0x000f24000c1e1b00 */
[----:B-----5:R-:W-:Y:S02]  /*0210*/  IMAD.WIDE R4, R12, 0x4, R22 ;  /* 0x000000040c047825 */ /* 0x020fe400078e0216 */
[----:B------:R-:W5:Y:S02]  /*0220*/  LDG.E.EL R17, desc[UR4][R20.64] ;  /* 0x0000000414117981 */ /* 0x000f64000c2e1900 */
[----:B---3--:R-:W-:-:S02]  /*0230*/  IMAD.WIDE R14, R13, 0x4, R14 ;  /* 0x000000040d0e7825 */ /* 0x008fc400078e020e */
[----:B------:R-:W5:Y:S02]  /*0240*/  LDG.E.64 R4, desc[UR4][R4.64] ;  /* 0x0000000404047981 */ /* 0x000f64000c1e1b00 */
[C---:B------:R-:W-:Y:S02]  /*0250*/  IMAD.WIDE R10, R13.reuse, 0x4, R10 ;  /* 0x000000040d0a7825 */ /* 0x040fe400078e020a */
[----:B------:R-:W3:Y:S02]  /*0260*/  LDG.E.EL R14, desc[UR4][R14.64] ;  /* 0x000000040e0e7981 */ /* 0x000ee4000c2e1900 */
[C---:B------:R-:W-:Y:S02]  /*0270*/  IMAD.WIDE R6, R13.reuse, 0x4, R6 ;  /* 0x000000040d067825 */ /* 0x040fe400078e0206 */
[----:B------:R-:W3:Y:S02]  /*0280*/  LDG.E.EL R11, desc[UR4][R10.64] ;  /* 0x000000040a0b7981 */ /* 0x000ee4000c2e1900 */
[----:B0-----:R-:W-:-:S02]  /*0290*/  IMAD.WIDE R2, R13, 0x4, R2 ;  /* 0x000000040d027825 */ /* 0x001fc400078e0202 */
[----:B------:R0:W3:Y:S04]  /*02a0*/  LDG.E.EL R6, desc[UR4][R6.64] ;  /* 0x0000000406067981 */ /* 0x0000e8000c2e1900 */
[----:B------:R1:W3:Y:S01]  /*02b0*/  LDG.E.EL R13, desc[UR4][R2.64] ;  /* 0x00000004020d7981 */ /* 0x0002e2000c2e1900 */
[----:B0-----:R-:W-:Y:S01]  /*02c0*/  HFMA2.MMA R7, -RZ, RZ, 1.625, 0 ;  /* 0x3e800000ff077435 */ /* 0x001fe200000001ff */
[----:B-1----:R-:W0:Y:S02]  /*02d0*/  LDC.64 R2, c[0x0][0x210] ;  /* 0x00008400ff027b82 */ /* 0x002e240000000a00 */
[----:B0-----:R-:W-:-:S04]  /*02e0*/  IMAD.WIDE R2, R12, 0x4, R2 ;  /* 0x000000040c027825 */ /* 0x001fc800078e0202 */
[----:B--2---:R-:W-:Y:S01]  /*02f0*/  FADD R16, R16, 9.9999997473787516356e-06 ;  /* 0x3727c5ac10107421 */ /* 0x004fe20000000000 */
[----:B------:R-:W-:-:S03]  /*0300*/  FADD R0, R0, 9.9999997473787516356e-06 ;  /* 0x3727c5ac00007421 */ /* 0x000fc60000000000 */
[----:B------:R-:W0:Y:S08]  /*0310*/  MUFU.SQRT R20, R16 ;  /* 0x0000001000147308 */ /* 0x000e300000002000 */
[----:B------:R-:W1:Y:S01]  /*0320*/  MUFU.SQRT R19, R0 ;  /* 0x0000000000137308 */ /* 0x000e620000002000 */
[C---:B0-----:R-:W-:Y:S02]  /*0330*/  FSETP.GT.AND P1, PT, R20.reuse, 8.50705917302346158658e+37, PT ;  /* 0x7e8000001400780b */ /* 0x041fe40003f24000 */
[----:B------:R-:W-:-:S02]  /*0340*/  FSETP.GEU.AND P3, PT, R20, 1.175494350822287508e-38, PT ;  /* 0x008000001400780b */ /* 0x000fc40003f6e000 */
[C---:B-1----:R-:W-:Y:S02]  /*0350*/  FSETP.GT.AND P0, PT, R19.reuse, 8.50705917302346158658e+37, PT ;  /* 0x7e8000001300780b */ /* 0x042fe40003f04000 */
[----:B------:R-:W-:-:S07]  /*0360*/  FSETP.GEU.AND P2, PT, R19, 1.175494350822287508e-38, PT ;  /* 0x008000001300780b */ /* 0x000fce0003f4e000 */
[----:B------:R-:W-:-:S04]  /*0370*/  @P1 FMUL R20, R20, 0.25 ;  /* 0x3e80000014141820 */ /* 0x000fc80000400000 */
[----:B------:R-:W-:Y:S01]  /*0380*/  @!P3 FMUL R20, R20, 16777216 ;  /* 0x4b8000001414b820 */ /* 0x000fe20000400000 */
[----:B------:R-:W-:-:S04]  /*0390*/  @P0 FMUL R19, R19, 0.25 ;  /* 0x3e80000013130820 */ /* 0x000fc80000400000 */
[----:B------:R-:W-:Y:S01]  /*03a0*/  @!P2 FMUL R19, R19, 16777216 ;  /* 0x4b8000001313a820 */ /* 0x000fe20000400000 */
[----:B------:R-:W0:Y:S01]  /*03b0*/  MUFU.RCP R20, R20 ;  /* 0x0000001400147308 */ /* 0x000e220000001000 */
[----:B------:R-:W-:-:S07]  /*03c0*/  FSEL R0, R7, 1, P0 ;  /* 0x3f80000007007808 */ /* 0x000fce0000000000 */
[----:B------:R-:W1:Y:S01]  /*03d0*/  MUFU.RCP R19, R19 ;  /* 0x0000001300137308 */ /* 0x000e620000001000 */
[----:B------:R-:W-:Y:S01]  /*03e0*/  FSEL R7, R7, 1, P1 ;  /* 0x3f80000007077808 */ /* 0x000fe20000800000 */
[----:B------:R-:W-:-:S04]  /*03f0*/  @!P2 FMUL R0, R0, 16777216 ;  /* 0x4b8000000000a820 */ /* 0x000fc80000400000 */
[----:B------:R-:W-:Y:S01]  /*0400*/  @!P3 FMUL R7, R7, 16777216 ;  /* 0x4b8000000707b820 */ /* 0x000fe20000400000 */
[--C-:B-----5:R-:W-:Y:S01]  /*0410*/  FADD R15, R4, -R17.reuse ;  /* 0x80000011040f7221 */ /* 0x120fe20000000000 */
[--C-:B----4-:R-:W-:Y:S02]  /*0420*/  FADD R8, R8, -R18.reuse ;  /* 0x8000001208087221 */ /* 0x110fe40000000000 */
[----:B0-----:R-:W-:Y:S01]  /*0430*/  FMUL R7, R20, R7 ;  /* 0x0000000714077220 */ /* 0x001fe20000400000 */
[----:B------:R-:W-:Y:S01]  /*0440*/  FADD R5, R5, -R17 ;  /* 0x8000001105057221 */ /* 0x000fe20000000000 */
[----:B------:R-:W-:Y:S01]  /*0450*/  FADD R18, R9, -R18 ;  /* 0x8000001209127221 */ /* 0x000fe20000000000 */
[----:B-1----:R-:W-:Y:S01]  /*0460*/  FMUL R0, R19, R0 ;  /* 0x0000000013007220 */ /* 0x002fe20000400000 */
[C---:B------:R-:W-:Y:S02]  /*0470*/  FMUL R8, R7.reuse, R8 ;  /* 0x0000000807087220 */ /* 0x040fe40000400000 */
[----:B------:R-:W-:Y:S01]  /*0480*/  FMUL R18, R7, R18 ;  /* 0x0000001207127220 */ /* 0x000fe20000400000 */
[C---:B------:R-:W-:Y:S01]  /*0490*/  FMUL R15, R0.reuse, R15 ;  /* 0x0000000f000f7220 */ /* 0x040fe20000400000 */
[----:B------:R-:W-:Y:S01]  /*04a0*/  FMUL R0, R0, R5 ;  /* 0x0000000500007220 */ /* 0x000fe20000400000 */
[----:B---3--:R-:W-:-:S02]  /*04b0*/  FFMA R8, R6, R8, R13 ;  /* 0x0000000806087223 */ /* 0x008fc4000000000d */
[C-C-:B------:R-:W-:Y:S01]  /*04c0*/  FFMA R15, R14.reuse, R15, R11.reuse ;  /* 0x0000000f0e0f7223 */ /* 0x140fe2000000000b */
[----:B------:R-:W-:Y:S01]  /*04d0*/  FFMA R11, R14, R0, R11 ;  /* 0x000000000e0b7223 */ /* 0x000fe2000000000b */
[----:B------:R-:W-:-:S03]  /*04e0*/  FFMA R18, R6, R18, R13 ;  /* 0x0000001206127223 */ /* 0x000fc6000000000d */
[----:B------:R-:W-:Y:S01]  /*04f0*/  FSETP.GEU.AND P0, PT, R15, -R8, PT ;  /* 0x800000080f00720b */ /* 0x000fe20003f0e000 */
[----:B------:R-:W-:Y:S01]  /*0500*/  FADD R8, R8, R15 ;  /* 0x0000000f08087221 */ /* 0x000fe20000000000 */
[----:B------:R-:W-:Y:S01]  /*0510*/  FADD R0, R18, R11 ;  /* 0x0000000b12007221 */ /* 0x000fe20000000000 */
[----:B------:R-:W-:-:S03]  /*0520*/  FSETP.GEU.AND P1, PT, R11, -R18, PT ;  /* 0x800000120b00720b */ /* 0x000fc60003f2e000 */
[----:B------:R-:W-:Y:S02]  /*0530*/  FSEL R8, R8, RZ, P0 ;  /* 0x000000ff08087208 */ /* 0x000fe40000000000 */
[----:B------:R-:W-:-:S05]  /*0540*/  FSEL R9, R0, RZ, P1 ;  /* 0x000000ff00097208 */ /* 0x000fca0000800000 */
[----:B------:R-:W-:Y:S01]  /*0550*/  STG.E.64 desc[UR4][R2.64], R8 ;  /* 0x0000000802007986 */ /* 0x000fe2000c101b04 */
[----:B------:R-:W-:Y:S05]  /*0560*/  EXIT ;  /* 0x000000000000794d */ /* 0x000fea0003800000 */
.L_x_0:
[----:B------:R-:W-:-:S00]  /*0570*/  BRA `(.L_x_0) ;  /* 0xfffffffc00fc7947 */ /* 0x000fc0000383ffff */
[----:B------:R-:W-:-:S00]  /*0580*/  NOP ;  /* 0x0000000000007918 */ /* 0x000fc00000000000 */
[----:B------:R-:W-:-:S00]  /*0590*/  NOP ;  /* 0x0000000000007918 */ /* 0x000fc00000000000 */
[----:B------:R-:W-:-:S00]  /*05a0*/  NOP ;  /* 0x0000000000007918 */ /* 0x000fc00000000000 */
[----:B------:R-:W-:-:S00]  /*05b0*/  NOP ;  /* 0x0000000000007918 */ /* 0x000fc00000000000 */
[----:B------:R-:W-:-:S00]  /*05c0*/  NOP ;  /* 0x0000000000007918 */ /* 0x000fc00000000000 */
[----:B------:R-:W-:-:S00]  /*05d0*/  NOP ;  /* 0x0000000000007918 */ /* 0x000fc00000000000 */
[----:B------:R-:W-:-:S00]  /*05e0*/  NOP ;  /* 0x0000000000007918 */ /* 0x000fc00000000000 */
[----:B------:R-:W-:-:S00]  /*05f0*/  NOP ;  /* 0x0000000000007918 */ /* 0x000fc00000000000 */
.L_x_1:


//--------------------- .nv.global.init           --------------------------
	.section	.nv.global.init,"aw",@progbits
.nv.global.init:
	.type		_$_str,@object
	.size		_$_str,(_$_str_$_2 - _$_str)
_$_str:
        /*0000*/ 	.byte	0x5f, 0x5f, 0x43, 0x55, 0x44, 0x41, 0x5f, 0x46, 0x54, 0x5a, 0x00
	.type		_$_str_$_2,@object
	.size		_$_str_$_2,(.L_1 - _$_str_$_2)
_$_str_$_2:
        /*000b*/ 	.byte	0x5f, 0x5f, 0x43, 0x55, 0x44, 0x41, 0x5f, 0x50, 0x52, 0x45, 0x43, 0x5f, 0x53, 0x51, 0x52, 0x54
        /*001b*/ 	.byte	0x00
.L_1:


//--------------------- .nv.constant0.triton_poi_fused__native_batch_norm_legit_no_training_add_relu_12 --------------------------
	.section	.nv.constant0.triton_poi_fused__native_batch_norm_legit_no_training_add_relu_12,"a",@progbits
	.sectionflags	@""
	.align	4
.nv.constant0.triton_poi_fused__native_batch_norm_legit_no_training_add_relu_12:
	.zero		620
